//
// Generated by NVIDIA NVVM Compiler
//
// Compiler Build ID: CL-36424714
// Cuda compilation tools, release 13.0, V13.0.88
// Based on NVVM 20.0.0
//

.version 9.0
.target sm_100
.address_size 64

	// .globl	_Z10matrix_addPKfS0_Pfi

.visible .entry _Z10matrix_addPKfS0_Pfi(
	.param .u64 .ptr .align 1 _Z10matrix_addPKfS0_Pfi_param_0,
	.param .u64 .ptr .align 1 _Z10matrix_addPKfS0_Pfi_param_1,
	.param .u64 .ptr .align 1 _Z10matrix_addPKfS0_Pfi_param_2,
	.param .u32 _Z10matrix_addPKfS0_Pfi_param_3
)
{
	.reg .pred 	%p<2>;
	.reg .b32 	%r<7>;
	.reg .b32 	%f<4>;
	.reg .b64 	%rd<11>;

	ld.param.u64 	%rd1, [_Z10matrix_addPKfS0_Pfi_param_0];
	ld.param.u64 	%rd2, [_Z10matrix_addPKfS0_Pfi_param_1];
	ld.param.u64 	%rd3, [_Z10matrix_addPKfS0_Pfi_param_2];
	ld.param.u32 	%r2, [_Z10matrix_addPKfS0_Pfi_param_3];
	mov.u32 	%r3, %ctaid.x;
	mov.u32 	%r4, %ntid.x;
	mov.u32 	%r5, %tid.x;
	mad.lo.s32 	%r1, %r3, %r4, %r5;
	mul.lo.s32 	%r6, %r2, %r2;
	setp.ge.s32 	%p1, %r1, %r6;
	@%p1 bra 	$L__BB0_2;
	cvta.to.global.u64 	%rd4, %rd1;
	cvta.to.global.u64 	%rd5, %rd2;
	cvta.to.global.u64 	%rd6, %rd3;
	mul.wide.s32 	%rd7, %r1, 4;
	add.s64 	%rd8, %rd4, %rd7;
	ld.global.f32 	%f1, [%rd8];
	add.s64 	%rd9, %rd5, %rd7;
	ld.global.f32 	%f2, [%rd9];
	add.f32 	%f3, %f1, %f2;
	add.s64 	%rd10, %rd6, %rd7;
	st.global.f32 	[%rd10], %f3;
$L__BB0_2:
	ret;

}


// ===== COMPILED SASS (sm_100) =====

	.target	sm_100

	.elftype	@"ET_EXEC"


//--------------------- .note.nv.tkinfo           --------------------------
	.section	.note.nv.tkinfo,"",@"SHT_NOTE"
	.sectionflags	@"SHF_NOTE_NV_TKINFO"
	.tkinfo
        /*0018*/ 	.word	0x00000002
        /*0030*/ 	.string	""
        /*0030*/ 	.string	"ptxas"
        /*0030*/ 	.string	"Cuda compilation tools, release 13.0, V13.0.88"
        /*0030*/ 	.string	"Build cuda_13.0.r13.0/compiler.36424714_0"
        /*0030*/ 	.string	"-arch sm_100 -m 64 "



//--------------------- .note.nv.cuinfo           --------------------------
	.section	.note.nv.cuinfo,"",@"SHT_NOTE"
	.sectionflags	@"SHF_NOTE_NV_CUINFO"
        /*0018*/ 	.short	0x0002
        /*001a*/ 	.short	0x0064
        /*001c*/ 	.short	0x0082
	.zero		2


//--------------------- .nv.info                  --------------------------
	.section	.nv.info,"",@"SHT_CUDA_INFO"
	.align	4


	//----- nvinfo : EIATTR_REGCOUNT
	.align		4
        /*0000*/ 	.byte	0x04, 0x2f
        /*0002*/ 	.short	(.L_1 - .L_0)
	.align		4
.L_0:
        /*0004*/ 	.word	index@(_Z10matrix_addPKfS0_Pfi)
        /*0008*/ 	.word	0x0000000c


	//----- nvinfo : EIATTR_FRAME_SIZE
	.align		4
.L_1:
        /*000c*/ 	.byte	0x04, 0x11
        /*000e*/ 	.short	(.L_3 - .L_2)
	.align		4
.L_2:
        /*0010*/ 	.word	index@(_Z10matrix_addPKfS0_Pfi)
        /*0014*/ 	.word	0x00000000


	//----- nvinfo : EIATTR_MIN_STACK_SIZE
	.align		4
.L_3:
        /*0018*/ 	.byte	0x04, 0x12
        /*001a*/ 	.short	(.L_5 - .L_4)
	.align		4
.L_4:
        /*001c*/ 	.word	index@(_Z10matrix_addPKfS0_Pfi)
        /*0020*/ 	.word	0x00000000
.L_5:


//--------------------- .nv.compat                --------------------------
	.section	.nv.compat,"",@"SHT_CUDA_COMPAT_INFO"
	.align	4
        /*0000*/ 	.byte	0x02, 0x09, 0x00, 0x00, 0x02, 0x02, 0x01, 0x00, 0x02, 0x05, 0x05, 0x00, 0x03, 0x07, 0x01, 0x01
        /*0010*/ 	.byte	0x02, 0x03, 0x00, 0x00, 0x02, 0x06, 0x01, 0x00, 0x04, 0x0b, 0x08, 0x00, 0x09, 0x00, 0x00, 0x00
        /*0020*/ 	.byte	0x00, 0x00, 0x00, 0x00


//--------------------- .nv.info._Z10matrix_addPKfS0_Pfi --------------------------
	.section	.nv.info._Z10matrix_addPKfS0_Pfi,"",@"SHT_CUDA_INFO"
	.sectionflags	@""
	.align	4


	//----- nvinfo : EIATTR_CUDA_API_VERSION
	.align		4
        /*0000*/ 	.byte	0x04, 0x37
        /*0002*/ 	.short	(.L_7 - .L_6)
.L_6:
        /*0004*/ 	.word	0x00000082


	//----- nvinfo : EIATTR_KPARAM_INFO
	.align		4
.L_7:
        /*0008*/ 	.byte	0x04, 0x17
        /*000a*/ 	.short	(.L_9 - .L_8)
.L_8:
        /*000c*/ 	.word	0x00000000
        /*0010*/ 	.short	0x0003
        /*0012*/ 	.short	0x0018
        /*0014*/ 	.byte	0x00, 0xf0, 0x11, 0x00


	//----- nvinfo : EIATTR_KPARAM_INFO
	.align		4
.L_9:
        /*0018*/ 	.byte	0x04, 0x17
        /*001a*/ 	.short	(.L_11 - .L_10)
.L_10:
        /*001c*/ 	.word	0x00000000
        /*0020*/ 	.short	0x0002
        /*0022*/ 	.short	0x0010
        /*0024*/ 	.byte	0x00, 0xf5, 0x21, 0x00


	//----- nvinfo : EIATTR_KPARAM_INFO
	.align		4
.L_11:
        /*0028*/ 	.byte	0x04, 0x17
        /*002a*/ 	.short	(.L_13 - .L_12)
.L_12:
        /*002c*/ 	.word	0x00000000
        /*0030*/ 	.short	0x0001
        /*0032*/ 	.short	0x0008
        /*0034*/ 	.byte	0x00, 0xf5, 0x21, 0x00


	//----- nvinfo : EIATTR_KPARAM_INFO
	.align		4
.L_13:
        /*0038*/ 	.byte	0x04, 0x17
        /*003a*/ 	.short	(.L_15 - .L_14)
.L_14:
        /*003c*/ 	.word	0x00000000
        /*0040*/ 	.short	0x0000
        /*0042*/ 	.short	0x0000
        /*0044*/ 	.byte	0x00, 0xf5, 0x21, 0x00


	//----- nvinfo : EIATTR_SPARSE_MMA_MASK
	.align		4
.L_15:
        /*0048*/ 	.byte	0x03, 0x50
        /*004a*/ 	.short	0x0000


	//----- nvinfo : EIATTR_MAXREG_COUNT
	.align		4
        /*004c*/ 	.byte	0x03, 0x1b
        /*004e*/ 	.short	0x00ff


	//----- nvinfo : EIATTR_MERCURY_ISA_VERSION
	.align		4
        /*0050*/ 	.byte	0x03, 0x5f
        /*0052*/ 	.short	0x0101


	//----- nvinfo : EIATTR_VRC_CTA_INIT_COUNT
	.align		4
        /*0054*/ 	.byte	0x02, 0x4a
	.zero		1
	.zero		1


	//----- nvinfo : EIATTR_EXIT_INSTR_OFFSETS
	.align		4
        /*0058*/ 	.byte	0x04, 0x1c
        /*005a*/ 	.short	(.L_17 - .L_16)


	//   ....[0]....
.L_16:
        /*005c*/ 	.word	0x00000080


	//   ....[1]....
        /*0060*/ 	.word	0x00000140


	//----- nvinfo : EIATTR_CBANK_PARAM_SIZE
	.align		4
.L_17:
        /*0064*/ 	.byte	0x03, 0x19
        /*0066*/ 	.short	0x001c


	//----- nvinfo : EIATTR_PARAM_CBANK
	.align		4
        /*0068*/ 	.byte	0x04, 0x0a
        /*006a*/ 	.short	(.L_19 - .L_18)
	.align		4
.L_18:
        /*006c*/ 	.word	index@(.nv.constant0._Z10matrix_addPKfS0_Pfi)
        /*0070*/ 	.short	0x0380
        /*0072*/ 	.short	0x001c


	//----- nvinfo : EIATTR_SW_WAR
	.align		4
.L_19:
        /*0074*/ 	.byte	0x04, 0x36
        /*0076*/ 	.short	(.L_21 - .L_20)
.L_20:
        /*0078*/ 	.word	0x00000008
.L_21:


//--------------------- .nv.callgraph             --------------------------
	.section	.nv.callgraph,"",@"SHT_CUDA_CALLGRAPH"
	.align	4
	.sectionentsize	8
	.align		4
        /*0000*/ 	.word	0x00000000
	.align		4
        /*0004*/ 	.word	0xffffffff
	.align		4
        /*0008*/ 	.word	0x00000000
	.align		4
        /*000c*/ 	.word	0xfffffffe
	.align		4
        /*0010*/ 	.word	0x00000000
	.align		4
        /*0014*/ 	.word	0xfffffffd
	.align		4
        /*0018*/ 	.word	0x00000000
	.align		4
        /*001c*/ 	.word	0xfffffffc


//--------------------- .text._Z10matrix_addPKfS0_Pfi --------------------------
	.section	.text._Z10matrix_addPKfS0_Pfi,"ax",@progbits
	.align	128
        .global         _Z10matrix_addPKfS0_Pfi
        .type           _Z10matrix_addPKfS0_Pfi,@function
        .size           _Z10matrix_addPKfS0_Pfi,(.L_x_1 - _Z10matrix_addPKfS0_Pfi)
        .other          _Z10matrix_addPKfS0_Pfi,@"STO_CUDA_ENTRY STV_DEFAULT"
_Z10matrix_addPKfS0_Pfi:
.text._Z10matrix_addPKfS0_Pfi:
[----:B------:R-:W-:Y:S01]  /*0000*/  LDC R1, c[0x0][0x37c] ;  /* 0x0000df00ff017b82 */ /* 0x000fe20000000800 */
[----:B------:R-:W0:Y:S07]  /*0010*/  S2R R0, SR_TID.X ;  /* 0x0000000000007919 */ /* 0x000e2e0000002100 */
[----:B------:R-:W0:Y:S01]  /*0020*/  S2UR UR5, SR_CTAID.X ;  /* 0x00000000000579c3 */ /* 0x000e220000002500 */
[----:B------:R-:W1:Y:S07]  /*0030*/  LDCU UR4, c[0x0][0x398] ;  /* 0x00007300ff0477ac */ /* 0x000e6e0008000800 */
[----:B------:R-:W0:Y:S01]  /*0040*/  LDC R9, c[0x0][0x360] ;  /* 0x0000d800ff097b82 */ /* 0x000e220000000800 */
[----:B-1----:R-:W-:Y:S01]  /*0050*/  UIMAD UR4, UR4, UR4, URZ ;  /* 0x00000004040472a4 */ /* 0x002fe2000f8e02ff */
[----:B0-----:R-:W-:-:S05]  /*0060*/  IMAD R9, R9, UR5, R0 ;  /* 0x0000000509097c24 */ /* 0x001fca000f8e0200 */
[----:B------:R-:W-:-:S13]  /*0070*/  ISETP.GE.AND P0, PT, R9, UR4, PT ;  /* 0x0000000409007c0c */ /* 0x000fda000bf06270 */
[----:B------:R-:W-:Y:S05]  /*0080*/  @P0 EXIT ;  /* 0x000000000000094d */ /* 0x000fea0003800000 */
[----:B------:R-:W0:Y:S01]  /*0090*/  LDC.64 R2, c[0x0][0x380] ;  /* 0x0000e000ff027b82 */ /* 0x000e220000000a00 */
[----:B------:R-:W1:Y:S07]  /*00a0*/  LDCU.64 UR4, c[0x0][0x358] ;  /* 0x00006b00ff0477ac */ /* 0x000e6e0008000a00 */
[----:B------:R-:W2:Y:S08]  /*00b0*/  LDC.64 R4, c[0x0][0x388] ;  /* 0x0000e200ff047b82 */ /* 0x000eb00000000a00 */
[----:B------:R-:W3:Y:S01]  /*00c0*/  LDC.64 R6, c[0x0][0x390] ;  /* 0x0000e400ff067b82 */ /* 0x000ee20000000a00 */
[----:B0-----:R-:W-:-:S06]  /*00d0*/  IMAD.WIDE R2, R9, 0x4, R2 ;  /* 0x0000000409027825 */ /* 0x001fcc00078e0202 */
[----:B-1----:R-:W4:Y:S01]  /*00e0*/  LDG.E R2, desc[UR4][R2.64] ;  /* 0x0000000402027981 */ /* 0x002f22000c1e1900 */
[----:B--2---:R-:W-:-:S06]  /*00f0*/  IMAD.WIDE R4, R9, 0x4, R4 ;  /* 0x0000000409047825 */ /* 0x004fcc00078e0204 */
[----:B------:R-:W4:Y:S01]  /*0100*/  LDG.E R5, desc[UR4][R4.64] ;  /* 0x0000000404057981 */ /* 0x000f22000c1e1900 */
[----:B---3--:R-:W-:-:S04]  /*0110*/  IMAD.WIDE R6, R9, 0x4, R6 ;  /* 0x0000000409067825 */ /* 0x008fc800078e0206 */
[----:B----4-:R-:W-:-:S05]  /*0120*/  FADD R9, R2, R5 ;  /* 0x0000000502097221 */ /* 0x010fca0000000000 */
[----:B------:R-:W-:Y:S01]  /*0130*/  STG.E desc[UR4][R6.64], R9 ;  /* 0x0000000906007986 */ /* 0x000fe2000c101904 */
[----:B------:R-:W-:Y:S05]  /*0140*/  EXIT ;  /* 0x000000000000794d */ /* 0x000fea0003800000 */
.L_x_0:
[----:B------:R-:W-:-:S00]  /*0150*/  BRA `(.L_x_0) ;  /* 0xfffffffc00fc7947 */ /* 0x000fc0000383ffff */
[----:B------:R-:W-:-:S00]  /*0160*/  NOP ;  /* 0x0000000000007918 */ /* 0x000fc00000000000 */
        /* <DEDUP_REMOVED lines=9> */
.L_x_1:


//--------------------- .nv.shared.reserved.0     --------------------------
	.section	.nv.shared.reserved.0,"aw",@nobits
	.weak		__nv_reservedSMEM_offset_0_alias
	.size		__nv_reservedSMEM_offset_0_alias, 0, 64
	.other		__nv_reservedSMEM_offset_0_alias,@"STO_CUDA_RESERVED_SHARED STV_DEFAULT"
__nv_reservedSMEM_offset_0_alias:
	.zero		0
	.zero		64


//--------------------- .nv.constant0._Z10matrix_addPKfS0_Pfi --------------------------
	.section	.nv.constant0._Z10matrix_addPKfS0_Pfi,"a",@progbits
	.sectionflags	@""
	.align	4
.nv.constant0._Z10matrix_addPKfS0_Pfi:
	.zero		924


//--------------------- SYMBOLS --------------------------

	.type		.nv.reservedSmem.offset0,@object
	.size		.nv.reservedSmem.offset0,0x4
